//
// Generated by NVIDIA NVVM Compiler
//
// Compiler Build ID: CL-36424714
// Cuda compilation tools, release 13.0, V13.0.88
// Based on NVVM 20.0.0
//

.version 9.0
.target sm_100
.address_size 64

	// .globl	_Z10conv1D_GPUPKfS0_Pfii

.visible .entry _Z10conv1D_GPUPKfS0_Pfii(
	.param .u64 .ptr .align 1 _Z10conv1D_GPUPKfS0_Pfii_param_0,
	.param .u64 .ptr .align 1 _Z10conv1D_GPUPKfS0_Pfii_param_1,
	.param .u64 .ptr .align 1 _Z10conv1D_GPUPKfS0_Pfii_param_2,
	.param .u32 _Z10conv1D_GPUPKfS0_Pfii_param_3,
	.param .u32 _Z10conv1D_GPUPKfS0_Pfii_param_4
)
{
	.reg .pred 	%p<56>;
	.reg .b32 	%r<41>;
	.reg .b32 	%f<96>;
	.reg .b64 	%rd<47>;

	ld.param.u64 	%rd7, [_Z10conv1D_GPUPKfS0_Pfii_param_0];
	ld.param.u64 	%rd8, [_Z10conv1D_GPUPKfS0_Pfii_param_1];
	ld.param.u64 	%rd6, [_Z10conv1D_GPUPKfS0_Pfii_param_2];
	ld.param.u32 	%r28, [_Z10conv1D_GPUPKfS0_Pfii_param_3];
	ld.param.u32 	%r29, [_Z10conv1D_GPUPKfS0_Pfii_param_4];
	cvta.to.global.u64 	%rd1, %rd8;
	cvta.to.global.u64 	%rd2, %rd7;
	mov.u32 	%r30, %ctaid.x;
	mov.u32 	%r31, %ntid.x;
	mov.u32 	%r32, %tid.x;
	mad.lo.s32 	%r1, %r30, %r31, %r32;
	setp.ge.s32 	%p1, %r1, %r28;
	@%p1 bra 	$L__BB0_43;
	setp.lt.s32 	%p2, %r29, 1;
	mov.f32 	%f75, 0f00000000;
	@%p2 bra 	$L__BB0_42;
	shr.u32 	%r34, %r29, 1;
	sub.s32 	%r2, %r1, %r34;
	and.b32  	%r3, %r29, 7;
	setp.lt.u32 	%p3, %r29, 8;
	mov.f32 	%f75, 0f00000000;
	mov.b32 	%r39, 0;
	@%p3 bra 	$L__BB0_21;
	and.b32  	%r39, %r29, 2147483640;
	mov.f32 	%f75, 0f00000000;
	mov.b32 	%r37, 0;
$L__BB0_4:
	.pragma "nounroll";
	add.s32 	%r6, %r2, %r37;
	setp.lt.s32 	%p4, %r6, 0;
	setp.ge.s32 	%p5, %r6, %r28;
	mul.wide.u32 	%rd9, %r37, 4;
	add.s64 	%rd3, %rd1, %rd9;
	or.pred  	%p6, %p4, %p5;
	@%p6 bra 	$L__BB0_6;
	mul.wide.u32 	%rd10, %r6, 4;
	add.s64 	%rd11, %rd2, %rd10;
	ld.global.f32 	%f42, [%rd11];
	ld.global.f32 	%f43, [%rd3];
	fma.rn.f32 	%f75, %f42, %f43, %f75;
$L__BB0_6:
	add.s32 	%r7, %r6, 1;
	setp.lt.s32 	%p7, %r7, 0;
	setp.ge.s32 	%p8, %r7, %r28;
	or.pred  	%p9, %p7, %p8;
	@%p9 bra 	$L__BB0_8;
	mul.wide.u32 	%rd12, %r7, 4;
	add.s64 	%rd13, %rd2, %rd12;
	ld.global.f32 	%f44, [%rd13];
	ld.global.f32 	%f45, [%rd3+4];
	fma.rn.f32 	%f75, %f44, %f45, %f75;
$L__BB0_8:
	add.s32 	%r8, %r6, 2;
	setp.lt.s32 	%p10, %r8, 0;
	setp.ge.s32 	%p11, %r8, %r28;
	or.pred  	%p12, %p10, %p11;
	@%p12 bra 	$L__BB0_10;
	mul.wide.u32 	%rd14, %r8, 4;
	add.s64 	%rd15, %rd2, %rd14;
	ld.global.f32 	%f46, [%rd15];
	ld.global.f32 	%f47, [%rd3+8];
	fma.rn.f32 	%f75, %f46, %f47, %f75;
$L__BB0_10:
	add.s32 	%r9, %r6, 3;
	setp.lt.s32 	%p13, %r9, 0;
	setp.ge.s32 	%p14, %r9, %r28;
	or.pred  	%p15, %p13, %p14;
	@%p15 bra 	$L__BB0_12;
	mul.wide.u32 	%rd16, %r9, 4;
	add.s64 	%rd17, %rd2, %rd16;
	ld.global.f32 	%f48, [%rd17];
	ld.global.f32 	%f49, [%rd3+12];
	fma.rn.f32 	%f75, %f48, %f49, %f75;
$L__BB0_12:
	add.s32 	%r10, %r6, 4;
	setp.lt.s32 	%p16, %r10, 0;
	setp.ge.s32 	%p17, %r10, %r28;
	or.pred  	%p18, %p16, %p17;
	@%p18 bra 	$L__BB0_14;
	mul.wide.u32 	%rd18, %r10, 4;
	add.s64 	%rd19, %rd2, %rd18;
	ld.global.f32 	%f50, [%rd19];
	ld.global.f32 	%f51, [%rd3+16];
	fma.rn.f32 	%f75, %f50, %f51, %f75;
$L__BB0_14:
	add.s32 	%r11, %r6, 5;
	setp.lt.s32 	%p19, %r11, 0;
	setp.ge.s32 	%p20, %r11, %r28;
	or.pred  	%p21, %p19, %p20;
	@%p21 bra 	$L__BB0_16;
	mul.wide.u32 	%rd20, %r11, 4;
	add.s64 	%rd21, %rd2, %rd20;
	ld.global.f32 	%f52, [%rd21];
	ld.global.f32 	%f53, [%rd3+20];
	fma.rn.f32 	%f75, %f52, %f53, %f75;
$L__BB0_16:
	add.s32 	%r12, %r6, 6;
	setp.lt.s32 	%p22, %r12, 0;
	setp.ge.s32 	%p23, %r12, %r28;
	or.pred  	%p24, %p22, %p23;
	@%p24 bra 	$L__BB0_18;
	mul.wide.u32 	%rd22, %r12, 4;
	add.s64 	%rd23, %rd2, %rd22;
	ld.global.f32 	%f54, [%rd23];
	ld.global.f32 	%f55, [%rd3+24];
	fma.rn.f32 	%f75, %f54, %f55, %f75;
$L__BB0_18:
	add.s32 	%r13, %r6, 7;
	setp.lt.s32 	%p25, %r13, 0;
	setp.ge.s32 	%p26, %r13, %r28;
	or.pred  	%p27, %p25, %p26;
	@%p27 bra 	$L__BB0_20;
	mul.wide.u32 	%rd24, %r13, 4;
	add.s64 	%rd25, %rd2, %rd24;
	ld.global.f32 	%f56, [%rd25];
	ld.global.f32 	%f57, [%rd3+28];
	fma.rn.f32 	%f75, %f56, %f57, %f75;
$L__BB0_20:
	add.s32 	%r37, %r37, 8;
	setp.ne.s32 	%p28, %r37, %r39;
	@%p28 bra 	$L__BB0_4;
$L__BB0_21:
	setp.eq.s32 	%p29, %r3, 0;
	@%p29 bra 	$L__BB0_42;
	and.b32  	%r16, %r29, 3;
	setp.lt.u32 	%p30, %r3, 4;
	@%p30 bra 	$L__BB0_32;
	add.s32 	%r17, %r2, %r39;
	setp.lt.s32 	%p31, %r17, 0;
	setp.ge.s32 	%p32, %r17, %r28;
	mul.wide.u32 	%rd26, %r39, 4;
	add.s64 	%rd4, %rd1, %rd26;
	or.pred  	%p33, %p31, %p32;
	@%p33 bra 	$L__BB0_25;
	mul.wide.u32 	%rd27, %r17, 4;
	add.s64 	%rd28, %rd2, %rd27;
	ld.global.f32 	%f59, [%rd28];
	ld.global.f32 	%f60, [%rd4];
	fma.rn.f32 	%f75, %f59, %f60, %f75;
$L__BB0_25:
	add.s32 	%r18, %r17, 1;
	setp.lt.s32 	%p34, %r18, 0;
	setp.ge.s32 	%p35, %r18, %r28;
	or.pred  	%p36, %p34, %p35;
	@%p36 bra 	$L__BB0_27;
	mul.wide.u32 	%rd29, %r18, 4;
	add.s64 	%rd30, %rd2, %rd29;
	ld.global.f32 	%f61, [%rd30];
	ld.global.f32 	%f62, [%rd4+4];
	fma.rn.f32 	%f75, %f61, %f62, %f75;
$L__BB0_27:
	add.s32 	%r19, %r17, 2;
	setp.lt.s32 	%p37, %r19, 0;
	setp.ge.s32 	%p38, %r19, %r28;
	or.pred  	%p39, %p37, %p38;
	@%p39 bra 	$L__BB0_29;
	mul.wide.u32 	%rd31, %r19, 4;
	add.s64 	%rd32, %rd2, %rd31;
	ld.global.f32 	%f63, [%rd32];
	ld.global.f32 	%f64, [%rd4+8];
	fma.rn.f32 	%f75, %f63, %f64, %f75;
$L__BB0_29:
	add.s32 	%r20, %r17, 3;
	setp.lt.s32 	%p40, %r20, 0;
	setp.ge.s32 	%p41, %r20, %r28;
	or.pred  	%p42, %p40, %p41;
	@%p42 bra 	$L__BB0_31;
	mul.wide.u32 	%rd33, %r20, 4;
	add.s64 	%rd34, %rd2, %rd33;
	ld.global.f32 	%f65, [%rd34];
	ld.global.f32 	%f66, [%rd4+12];
	fma.rn.f32 	%f75, %f65, %f66, %f75;
$L__BB0_31:
	add.s32 	%r39, %r39, 4;
$L__BB0_32:
	setp.eq.s32 	%p43, %r16, 0;
	@%p43 bra 	$L__BB0_42;
	setp.eq.s32 	%p44, %r16, 1;
	@%p44 bra 	$L__BB0_39;
	add.s32 	%r23, %r2, %r39;
	setp.lt.s32 	%p45, %r23, 0;
	setp.ge.s32 	%p46, %r23, %r28;
	mul.wide.u32 	%rd35, %r39, 4;
	add.s64 	%rd5, %rd1, %rd35;
	or.pred  	%p47, %p45, %p46;
	@%p47 bra 	$L__BB0_36;
	mul.wide.u32 	%rd36, %r23, 4;
	add.s64 	%rd37, %rd2, %rd36;
	ld.global.f32 	%f68, [%rd37];
	ld.global.f32 	%f69, [%rd5];
	fma.rn.f32 	%f75, %f68, %f69, %f75;
$L__BB0_36:
	add.s32 	%r24, %r23, 1;
	setp.lt.s32 	%p48, %r24, 0;
	setp.ge.s32 	%p49, %r24, %r28;
	or.pred  	%p50, %p48, %p49;
	@%p50 bra 	$L__BB0_38;
	mul.wide.u32 	%rd38, %r24, 4;
	add.s64 	%rd39, %rd2, %rd38;
	ld.global.f32 	%f70, [%rd39];
	ld.global.f32 	%f71, [%rd5+4];
	fma.rn.f32 	%f75, %f70, %f71, %f75;
$L__BB0_38:
	add.s32 	%r39, %r39, 2;
$L__BB0_39:
	and.b32  	%r36, %r29, 1;
	setp.eq.b32 	%p51, %r36, 1;
	not.pred 	%p52, %p51;
	@%p52 bra 	$L__BB0_42;
	add.s32 	%r27, %r2, %r39;
	setp.lt.s32 	%p53, %r27, 0;
	setp.ge.s32 	%p54, %r27, %r28;
	or.pred  	%p55, %p53, %p54;
	@%p55 bra 	$L__BB0_42;
	mul.wide.u32 	%rd40, %r27, 4;
	add.s64 	%rd41, %rd2, %rd40;
	ld.global.f32 	%f72, [%rd41];
	mul.wide.u32 	%rd42, %r39, 4;
	add.s64 	%rd43, %rd1, %rd42;
	ld.global.f32 	%f73, [%rd43];
	fma.rn.f32 	%f75, %f72, %f73, %f75;
$L__BB0_42:
	cvta.to.global.u64 	%rd44, %rd6;
	mul.wide.s32 	%rd45, %r1, 4;
	add.s64 	%rd46, %rd44, %rd45;
	st.global.f32 	[%rd46], %f75;
$L__BB0_43:
	ret;

}


// ===== COMPILED SASS (sm_100) =====

	.target	sm_100

	.elftype	@"ET_EXEC"


//--------------------- .note.nv.tkinfo           --------------------------
	.section	.note.nv.tkinfo,"",@"SHT_NOTE"
	.sectionflags	@"SHF_NOTE_NV_TKINFO"
	.tkinfo
        /*0018*/ 	.word	0x00000002
        /*0030*/ 	.string	""
        /*0030*/ 	.string	"ptxas"
        /*0030*/ 	.string	"Cuda compilation tools, release 13.0, V13.0.88"
        /*0030*/ 	.string	"Build cuda_13.0.r13.0/compiler.36424714_0"
        /*0030*/ 	.string	"-arch sm_100 -m 64 "



//--------------------- .note.nv.cuinfo           --------------------------
	.section	.note.nv.cuinfo,"",@"SHT_NOTE"
	.sectionflags	@"SHF_NOTE_NV_CUINFO"
        /*0018*/ 	.short	0x0002
        /*001a*/ 	.short	0x0064
        /*001c*/ 	.short	0x0082
	.zero		2


//--------------------- .nv.info                  --------------------------
	.section	.nv.info,"",@"SHT_CUDA_INFO"
	.align	4


	//----- nvinfo : EIATTR_REGCOUNT
	.align		4
        /*0000*/ 	.byte	0x04, 0x2f
        /*0002*/ 	.short	(.L_1 - .L_0)
	.align		4
.L_0:
        /*0004*/ 	.word	index@(_Z10conv1D_GPUPKfS0_Pfii)
        /*0008*/ 	.word	0x00000020


	//----- nvinfo : EIATTR_FRAME_SIZE
	.align		4
.L_1:
        /*000c*/ 	.byte	0x04, 0x11
        /*000e*/ 	.short	(.L_3 - .L_2)
	.align		4
.L_2:
        /*0010*/ 	.word	index@(_Z10conv1D_GPUPKfS0_Pfii)
        /*0014*/ 	.word	0x00000000


	//----- nvinfo : EIATTR_MIN_STACK_SIZE
	.align		4
.L_3:
        /*0018*/ 	.byte	0x04, 0x12
        /*001a*/ 	.short	(.L_5 - .L_4)
	.align		4
.L_4:
        /*001c*/ 	.word	index@(_Z10conv1D_GPUPKfS0_Pfii)
        /*0020*/ 	.word	0x00000000
.L_5:


//--------------------- .nv.compat                --------------------------
	.section	.nv.compat,"",@"SHT_CUDA_COMPAT_INFO"
	.align	4
        /*0000*/ 	.byte	0x02, 0x09, 0x00, 0x00, 0x02, 0x02, 0x01, 0x00, 0x02, 0x05, 0x05, 0x00, 0x03, 0x07, 0x01, 0x01
        /*0010*/ 	.byte	0x02, 0x03, 0x00, 0x00, 0x02, 0x06, 0x01, 0x00, 0x04, 0x0b, 0x08, 0x00, 0x09, 0x00, 0x00, 0x00
        /*0020*/ 	.byte	0x00, 0x00, 0x00, 0x00


//--------------------- .nv.info._Z10conv1D_GPUPKfS0_Pfii --------------------------
	.section	.nv.info._Z10conv1D_GPUPKfS0_Pfii,"",@"SHT_CUDA_INFO"
	.sectionflags	@""
	.align	4


	//----- nvinfo : EIATTR_CUDA_API_VERSION
	.align		4
        /*0000*/ 	.byte	0x04, 0x37
        /*0002*/ 	.short	(.L_7 - .L_6)
.L_6:
        /*0004*/ 	.word	0x00000082


	//----- nvinfo : EIATTR_KPARAM_INFO
	.align		4
.L_7:
        /*0008*/ 	.byte	0x04, 0x17
        /*000a*/ 	.short	(.L_9 - .L_8)
.L_8:
        /*000c*/ 	.word	0x00000000
        /*0010*/ 	.short	0x0004
        /*0012*/ 	.short	0x001c
        /*0014*/ 	.byte	0x00, 0xf0, 0x11, 0x00


	//----- nvinfo : EIATTR_KPARAM_INFO
	.align		4
.L_9:
        /*0018*/ 	.byte	0x04, 0x17
        /*001a*/ 	.short	(.L_11 - .L_10)
.L_10:
        /*001c*/ 	.word	0x00000000
        /*0020*/ 	.short	0x0003
        /*0022*/ 	.short	0x0018
        /*0024*/ 	.byte	0x00, 0xf0, 0x11, 0x00


	//----- nvinfo : EIATTR_KPARAM_INFO
	.align		4
.L_11:
        /*0028*/ 	.byte	0x04, 0x17
        /*002a*/ 	.short	(.L_13 - .L_12)
.L_12:
        /*002c*/ 	.word	0x00000000
        /*0030*/ 	.short	0x0002
        /*0032*/ 	.short	0x0010
        /*0034*/ 	.byte	0x00, 0xf5, 0x21, 0x00


	//----- nvinfo : EIATTR_KPARAM_INFO
	.align		4
.L_13:
        /*0038*/ 	.byte	0x04, 0x17
        /*003a*/ 	.short	(.L_15 - .L_14)
.L_14:
        /*003c*/ 	.word	0x00000000
        /*0040*/ 	.short	0x0001
        /*0042*/ 	.short	0x0008
        /*0044*/ 	.byte	0x00, 0xf5, 0x21, 0x00


	//----- nvinfo : EIATTR_KPARAM_INFO
	.align		4
.L_15:
        /*0048*/ 	.byte	0x04, 0x17
        /*004a*/ 	.short	(.L_17 - .L_16)
.L_16:
        /*004c*/ 	.word	0x00000000
        /*0050*/ 	.short	0x0000
        /*0052*/ 	.short	0x0000
        /*0054*/ 	.byte	0x00, 0xf5, 0x21, 0x00


	//----- nvinfo : EIATTR_SPARSE_MMA_MASK
	.align		4
.L_17:
        /*0058*/ 	.byte	0x03, 0x50
        /*005a*/ 	.short	0x0000


	//----- nvinfo : EIATTR_MAXREG_COUNT
	.align		4
        /*005c*/ 	.byte	0x03, 0x1b
        /*005e*/ 	.short	0x00ff


	//----- nvinfo : EIATTR_MERCURY_ISA_VERSION
	.align		4
        /*0060*/ 	.byte	0x03, 0x5f
        /*0062*/ 	.short	0x0101


	//----- nvinfo : EIATTR_VRC_CTA_INIT_COUNT
	.align		4
        /*0064*/ 	.byte	0x02, 0x4a
	.zero		1
	.zero		1


	//----- nvinfo : EIATTR_EXIT_INSTR_OFFSETS
	.align		4
        /*0068*/ 	.byte	0x04, 0x1c
        /*006a*/ 	.short	(.L_19 - .L_18)


	//   ....[0]....
.L_18:
        /*006c*/ 	.word	0x00000070


	//   ....[1]....
        /*0070*/ 	.word	0x00000b10


	//----- nvinfo : EIATTR_CRS_STACK_SIZE
	.align		4
.L_19:
        /*0074*/ 	.byte	0x04, 0x1e
        /*0076*/ 	.short	(.L_21 - .L_20)
.L_20:
        /*0078*/ 	.word	0x00000000


	//----- nvinfo : EIATTR_CBANK_PARAM_SIZE
	.align		4
.L_21:
        /*007c*/ 	.byte	0x03, 0x19
        /*007e*/ 	.short	0x0020


	//----- nvinfo : EIATTR_PARAM_CBANK
	.align		4
        /*0080*/ 	.byte	0x04, 0x0a
        /*0082*/ 	.short	(.L_23 - .L_22)
	.align		4
.L_22:
        /*0084*/ 	.word	index@(.nv.constant0._Z10conv1D_GPUPKfS0_Pfii)
        /*0088*/ 	.short	0x0380
        /*008a*/ 	.short	0x0020


	//----- nvinfo : EIATTR_SW_WAR
	.align		4
.L_23:
        /*008c*/ 	.byte	0x04, 0x36
        /*008e*/ 	.short	(.L_25 - .L_24)
.L_24:
        /*0090*/ 	.word	0x00000008
.L_25:


//--------------------- .nv.callgraph             --------------------------
	.section	.nv.callgraph,"",@"SHT_CUDA_CALLGRAPH"
	.align	4
	.sectionentsize	8
	.align		4
        /*0000*/ 	.word	0x00000000
	.align		4
        /*0004*/ 	.word	0xffffffff
	.align		4
        /*0008*/ 	.word	0x00000000
	.align		4
        /*000c*/ 	.word	0xfffffffe
	.align		4
        /*0010*/ 	.word	0x00000000
	.align		4
        /*0014*/ 	.word	0xfffffffd
	.align		4
        /*0018*/ 	.word	0x00000000
	.align		4
        /*001c*/ 	.word	0xfffffffc


//--------------------- .text._Z10conv1D_GPUPKfS0_Pfii --------------------------
	.section	.text._Z10conv1D_GPUPKfS0_Pfii,"ax",@progbits
	.align	128
        .global         _Z10conv1D_GPUPKfS0_Pfii
        .type           _Z10conv1D_GPUPKfS0_Pfii,@function
        .size           _Z10conv1D_GPUPKfS0_Pfii,(.L_x_7 - _Z10conv1D_GPUPKfS0_Pfii)
        .other          _Z10conv1D_GPUPKfS0_Pfii,@"STO_CUDA_ENTRY STV_DEFAULT"
_Z10conv1D_GPUPKfS0_Pfii:
.text._Z10conv1D_GPUPKfS0_Pfii:
[----:B------:R-:W-:Y:S01]  /*0000*/  LDC R1, c[0x0][0x37c] ;  /* 0x0000df00ff017b82 */ /* 0x000fe20000000800 */
[----:B------:R-:W0:Y:S07]  /*0010*/  S2R R3, SR_TID.X ;  /* 0x0000000000037919 */ /* 0x000e2e0000002100 */
[----:B------:R-:W0:Y:S01]  /*0020*/  S2UR UR4, SR_CTAID.X ;  /* 0x00000000000479c3 */ /* 0x000e220000002500 */
[----:B------:R-:W1:Y:S07]  /*0030*/  LDCU UR5, c[0x0][0x398] ;  /* 0x00007300ff0577ac */ /* 0x000e6e0008000800 */
[----:B------:R-:W0:Y:S02]  /*0040*/  LDC R2, c[0x0][0x360] ;  /* 0x0000d800ff027b82 */ /* 0x000e240000000800 */
[----:B0-----:R-:W-:-:S05]  /*0050*/  IMAD R2, R2, UR4, R3 ;  /* 0x0000000402027c24 */ /* 0x001fca000f8e0203 */
[----:B-1----:R-:W-:-:S13]  /*0060*/  ISETP.GE.AND P0, PT, R2, UR5, PT ;  /* 0x0000000502007c0c */ /* 0x002fda000bf06270 */
[----:B------:R-:W-:Y:S05]  /*0070*/  @P0 EXIT ;  /* 0x000000000000094d */ /* 0x000fea0003800000 */
[----:B------:R-:W0:Y:S01]  /*0080*/  LDCU UR4, c[0x0][0x39c] ;  /* 0x00007380ff0477ac */ /* 0x000e220008000800 */
[----:B------:R-:W-:Y:S01]  /*0090*/  HFMA2 R0, -RZ, RZ, 0, 0 ;  /* 0x00000000ff007431 */ /* 0x000fe200000001ff */
[----:B------:R-:W1:Y:S01]  /*00a0*/  LDCU.64 UR8, c[0x0][0x358] ;  /* 0x00006b00ff0877ac */ /* 0x000e620008000a00 */
[----:B0-----:R-:W-:-:S09]  /*00b0*/  UISETP.GE.AND UP0, UPT, UR4, 0x1, UPT ;  /* 0x000000010400788c */ /* 0x001fd2000bf06270 */
[----:B-1----:R-:W-:Y:S05]  /*00c0*/  BRA.U !UP0, `(.L_x_0) ;  /* 0x0000000908847547 */ /* 0x002fea000b800000 */
[----:B------:R-:W-:Y:S01]  /*00d0*/  UISETP.GE.U32.AND UP0, UPT, UR4, 0x8, UPT ;  /* 0x000000080400788c */ /* 0x000fe2000bf06070 */
[----:B------:R-:W-:Y:S01]  /*00e0*/  IMAD.MOV.U32 R0, RZ, RZ, RZ ;  /* 0x000000ffff007224 */ /* 0x000fe200078e00ff */
[----:B------:R-:W-:Y:S01]  /*00f0*/  USHF.R.U32.HI UR6, URZ, 0x1, UR4 ;  /* 0x00000001ff067899 */ /* 0x000fe20008011604 */
[----:B------:R-:W-:Y:S01]  /*0100*/  MOV R3, RZ ;  /* 0x000000ff00037202 */ /* 0x000fe20000000f00 */
[----:B------:R-:W-:-:S04]  /*0110*/  ULOP3.LUT UR7, UR4, 0x7, URZ, 0xc0, !UPT ;  /* 0x0000000704077892 */ /* 0x000fc8000f8ec0ff */
[----:B------:R-:W-:Y:S01]  /*0120*/  VIADD R4, R2, -UR6 ;  /* 0x8000000602047c36 */ /* 0x000fe20008000000 */
[----:B------:R-:W-:Y:S01]  /*0130*/  UISETP.NE.AND UP1, UPT, UR7, URZ, UPT ;  /* 0x000000ff0700728c */ /* 0x000fe2000bf25270 */
[----:B------:R-:W-:Y:S10]  /*0140*/  BRA.U !UP0, `(.L_x_1) ;  /* 0x0000000508287547 */ /* 0x000ff4000b800000 */
[----:B------:R-:W0:Y:S01]  /*0150*/  LDC.64 R8, c[0x0][0x388] ;  /* 0x0000e200ff087b82 */ /* 0x000e220000000a00 */
[----:B------:R-:W-:Y:S01]  /*0160*/  ULOP3.LUT UR4, UR4, 0x7ffffff8, URZ, 0xc0, !UPT ;  /* 0x7ffffff804047892 */ /* 0x000fe2000f8ec0ff */
[----:B------:R-:W-:Y:S01]  /*0170*/  MOV R0, RZ ;  /* 0x000000ff00007202 */ /* 0x000fe20000000f00 */
[----:B------:R-:W-:Y:S01]  /*0180*/  IMAD.MOV.U32 R5, RZ, RZ, RZ ;  /* 0x000000ffff057224 */ /* 0x000fe200078e00ff */
[----:B------:R-:W1:Y:S03]  /*0190*/  LDCU UR5, c[0x0][0x398] ;  /* 0x00007300ff0577ac */ /* 0x000e660008000800 */
[----:B------:R-:W-:-:S07]  /*01a0*/  MOV R3, UR4 ;  /* 0x0000000400037c02 */ /* 0x000fce0008000f00 */
.L_x_2:
[----:B------:R-:W-:Y:S02]  /*01b0*/  IMAD.IADD R27, R4, 0x1, R5 ;  /* 0x00000001041b7824 */ /* 0x000fe400078e0205 */
[----:B0-----:R-:W-:-:S03]  /*01c0*/  IMAD.WIDE.U32 R14, R5, 0x4, R8 ;  /* 0x00000004050e7825 */ /* 0x001fc600078e0008 */
[----:B-1----:R-:W-:-:S04]  /*01d0*/  ISETP.GE.AND P6, PT, R27, UR5, PT ;  /* 0x000000051b007c0c */ /* 0x002fc8000bfc6270 */
[----:B------:R-:W-:-:S13]  /*01e0*/  ISETP.LT.OR P6, PT, R27, RZ, P6 ;  /* 0x000000ff1b00720c */ /* 0x000fda00037c1670 */
[----:B------:R-:W0:Y:S01]  /*01f0*/  @!P6 LDC.64 R6, c[0x0][0x380] ;  /* 0x0000e000ff06eb82 */ /* 0x000e220000000a00 */
[----:B------:R-:W2:Y:S01]  /*0200*/  @!P6 LDG.E R10, desc[UR8][R14.64] ;  /* 0x000000080e0ae981 */ /* 0x000ea2000c1e1900 */
[----:B0-----:R-:W-:-:S05]  /*0210*/  @!P6 IMAD.WIDE.U32 R6, R27, 0x4, R6 ;  /* 0x000000041b06e825 */ /* 0x001fca00078e0006 */
[----:B------:R0:W2:Y:S01]  /*0220*/  @!P6 LDG.E R11, desc[UR8][R6.64] ;  /* 0x00000008060be981 */ /* 0x0000a2000c1e1900 */
[C---:B------:R-:W-:Y:S01]  /*0230*/  VIADD R17, R27.reuse, 0x2 ;  /* 0x000000021b117836 */ /* 0x040fe20000000000 */
[----:B------:R-:W-:-:S04]  /*0240*/  IADD3 R16, PT, PT, R27, 0x1, RZ ;  /* 0x000000011b107810 */ /* 0x000fc80007ffe0ff */
[C---:B------:R-:W-:Y:S02]  /*0250*/  ISETP.GE.AND P5, PT, R16.reuse, UR5, PT ;  /* 0x0000000510007c0c */ /* 0x040fe4000bfa6270 */
[C---:B------:R-:W-:Y:S02]  /*0260*/  ISETP.GE.AND P4, PT, R17.reuse, UR5, PT ;  /* 0x0000000511007c0c */ /* 0x040fe4000bf86270 */
[----:B------:R-:W-:Y:S02]  /*0270*/  ISETP.LT.OR P5, PT, R16, RZ, P5 ;  /* 0x000000ff1000720c */ /* 0x000fe40002fa1670 */
[----:B------:R-:W-:Y:S01]  /*0280*/  ISETP.LT.OR P4, PT, R17, RZ, P4 ;  /* 0x000000ff1100720c */ /* 0x000fe20002781670 */
[C---:B0-----:R-:W-:Y:S01]  /*0290*/  VIADD R6, R27.reuse, 0x4 ;  /* 0x000000041b067836 */ /* 0x041fe20000000000 */
[C---:B------:R-:W-:Y:S02]  /*02a0*/  IADD3 R23, PT, PT, R27.reuse, 0x3, RZ ;  /* 0x000000031b177810 */ /* 0x040fe40007ffe0ff */
[----:B------:R-:W-:-:S02]  /*02b0*/  IADD3 R7, PT, PT, R27, 0x5, RZ ;  /* 0x000000051b077810 */ /* 0x000fc40007ffe0ff */
[C---:B------:R-:W-:Y:S02]  /*02c0*/  ISETP.GE.AND P3, PT, R23.reuse, UR5, PT ;  /* 0x0000000517007c0c */ /* 0x040fe4000bf66270 */
[C---:B------:R-:W-:Y:S02]  /*02d0*/  ISETP.GE.AND P2, PT, R6.reuse, UR5, PT ;  /* 0x0000000506007c0c */ /* 0x040fe4000bf46270 */
[----:B------:R-:W-:Y:S01]  /*02e0*/  ISETP.LT.OR P3, PT, R23, RZ, P3 ;  /* 0x000000ff1700720c */ /* 0x000fe20001f61670 */
[----:B------:R-:W0:Y:S01]  /*02f0*/  @!P5 LDC.64 R28, c[0x0][0x380] ;  /* 0x0000e000ff1cdb82 */ /* 0x000e220000000a00 */
[----:B------:R-:W-:Y:S01]  /*0300*/  ISETP.GE.AND P1, PT, R7, UR5, PT ;  /* 0x0000000507007c0c */ /* 0x000fe2000bf26270 */
[----:B------:R-:W-:Y:S01]  /*0310*/  VIADD R25, R27, 0x6 ;  /* 0x000000061b197836 */ /* 0x000fe20000000000 */
[----:B------:R-:W-:Y:S01]  /*0320*/  ISETP.LT.OR P2, PT, R6, RZ, P2 ;  /* 0x000000ff0600720c */ /* 0x000fe20001741670 */
[----:B------:R-:W3:Y:S04]  /*0330*/  @!P5 LDG.E R24, desc[UR8][R14.64+0x4] ;  /* 0x000004080e18d981 */ /* 0x000ee8000c1e1900 */
[----:B------:R-:W1:Y:S01]  /*0340*/  @!P4 LDC.64 R20, c[0x0][0x380] ;  /* 0x0000e000ff14cb82 */ /* 0x000e620000000a00 */
[----:B------:R-:W-:-:S02]  /*0350*/  ISETP.LT.OR P1, PT, R7, RZ, P1 ;  /* 0x000000ff0700720c */ /* 0x000fc40000f21670 */
[----:B------:R-:W-:-:S04]  /*0360*/  ISETP.GE.AND P0, PT, R25, UR5, PT ;  /* 0x0000000519007c0c */ /* 0x000fc8000bf06270 */
[----:B------:R-:W-:Y:S01]  /*0370*/  ISETP.LT.OR P0, PT, R25, RZ, P0 ;  /* 0x000000ff1900720c */ /* 0x000fe20000701670 */
[----:B------:R-:W4:Y:S01]  /*0380*/  @!P3 LDC.64 R18, c[0x0][0x380] ;  /* 0x0000e000ff12bb82 */ /* 0x000f220000000a00 */
[----:B------:R-:W-:Y:S01]  /*0390*/  IADD3 R27, PT, PT, R27, 0x7, RZ ;  /* 0x000000071b1b7810 */ /* 0x000fe20007ffe0ff */
[----:B------:R-:W5:Y:S06]  /*03a0*/  @!P2 LDG.E R26, desc[UR8][R14.64+0x10] ;  /* 0x000010080e1aa981 */ /* 0x000f6c000c1e1900 */
[----:B------:R-:W4:Y:S01]  /*03b0*/  @!P2 LDC.64 R12, c[0x0][0x380] ;  /* 0x0000e000ff0cab82 */ /* 0x000f220000000a00 */
[----:B0-----:R-:W-:-:S06]  /*03c0*/  @!P5 IMAD.WIDE.U32 R28, R16, 0x4, R28 ;  /* 0x00000004101cd825 */ /* 0x001fcc00078e001c */
[----:B------:R-:W3:Y:S01]  /*03d0*/  @!P5 LDG.E R29, desc[UR8][R28.64] ;  /* 0x000000081c1dd981 */ /* 0x000ee2000c1e1900 */
[----:B-1----:R-:W-:Y:S02]  /*03e0*/  @!P4 IMAD.WIDE.U32 R20, R17, 0x4, R20 ;  /* 0x000000041114c825 */ /* 0x002fe400078e0014 */
[----:B------:R-:W0:Y:S04]  /*03f0*/  @!P0 LDC.64 R16, c[0x0][0x380] ;  /* 0x0000e000ff108b82 */ /* 0x000e280000000a00 */
[----:B------:R-:W5:Y:S01]  /*0400*/  @!P4 LDG.E R21, desc[UR8][R20.64] ;  /* 0x000000081415c981 */ /* 0x000f62000c1e1900 */
[----:B----4-:R-:W-:-:S06]  /*0410*/  @!P3 IMAD.WIDE.U32 R18, R23, 0x4, R18 ;  /* 0x000000041712b825 */ /* 0x010fcc00078e0012 */
[----:B------:R-:W4:Y:S01]  /*0420*/  @!P3 LDG.E R19, desc[UR8][R18.64] ;  /* 0x000000081213b981 */ /* 0x000f22000c1e1900 */
[----:B------:R-:W-:-:S03]  /*0430*/  @!P2 IMAD.WIDE.U32 R12, R6, 0x4, R12 ;  /* 0x00000004060ca825 */ /* 0x000fc600078e000c */
[----:B------:R-:W5:Y:S04]  /*0440*/  @!P4 LDG.E R6, desc[UR8][R14.64+0x8] ;  /* 0x000008080e06c981 */ /* 0x000f68000c1e1900 */
[----:B------:R-:W4:Y:S01]  /*0450*/  @!P2 LDG.E R13, desc[UR8][R12.64] ;  /* 0x000000080c0da981 */ /* 0x000f22000c1e1900 */
[----:B0-----:R-:W-:-:S03]  /*0460*/  @!P0 IMAD.WIDE.U32 R16, R25, 0x4, R16 ;  /* 0x0000000419108825 */ /* 0x001fc600078e0010 */
[----:B------:R-:W4:Y:S04]  /*0470*/  @!P0 LDG.E R18, desc[UR8][R14.64+0x18] ;  /* 0x000018080e128981 */ /* 0x000f28000c1e1900 */
[----:B------:R-:W4:Y:S04]  /*0480*/  @!P1 LDG.E R25, desc[UR8][R14.64+0x14] ;  /* 0x000014080e199981 */ /* 0x000f28000c1e1900 */
[----:B------:R-:W4:Y:S01]  /*0490*/  @!P0 LDG.E R17, desc[UR8][R16.64] ;  /* 0x0000000810118981 */ /* 0x000f22000c1e1900 */
[----:B--2---:R-:W-:Y:S02]  /*04a0*/  @!P6 FFMA R0, R11, R10, R0 ;  /* 0x0000000a0b00e223 */ /* 0x004fe40000000000 */
[----:B------:R-:W0:Y:S01]  /*04b0*/  @!P1 LDC.64 R10, c[0x0][0x380] ;  /* 0x0000e000ff0a9b82 */ /* 0x000e220000000a00 */
[----:B------:R-:W-:-:S04]  /*04c0*/  ISETP.GE.AND P6, PT, R27, UR5, PT ;  /* 0x000000051b007c0c */ /* 0x000fc8000bfc6270 */
[----:B------:R-:W-:-:S13]  /*04d0*/  ISETP.LT.OR P6, PT, R27, RZ, P6 ;  /* 0x000000ff1b00720c */ /* 0x000fda00037c1670 */
[----:B------:R-:W1:Y:S01]  /*04e0*/  @!P6 LDC.64 R22, c[0x0][0x380] ;  /* 0x0000e000ff16eb82 */ /* 0x000e620000000a00 */
[----:B------:R-:W2:Y:S01]  /*04f0*/  @!P6 LDG.E R20, desc[UR8][R14.64+0x1c] ;  /* 0x00001c080e14e981 */ /* 0x000ea2000c1e1900 */
[----:B0-----:R-:W-:-:S03]  /*0500*/  @!P1 IMAD.WIDE.U32 R10, R7, 0x4, R10 ;  /* 0x00000004070a9825 */ /* 0x001fc600078e000a */
[----:B------:R-:W4:Y:S04]  /*0510*/  @!P3 LDG.E R7, desc[UR8][R14.64+0xc] ;  /* 0x00000c080e07b981 */ /* 0x000f28000c1e1900 */
[----:B------:R-:W2:Y:S01]  /*0520*/  @!P1 LDG.E R11, desc[UR8][R10.64] ;  /* 0x000000080a0b9981 */ /* 0x000ea2000c1e1900 */
[----:B-1----:R-:W-:-:S06]  /*0530*/  @!P6 IMAD.WIDE.U32 R22, R27, 0x4, R22 ;  /* 0x000000041b16e825 */ /* 0x002fcc00078e0016 */
[----:B------:R-:W2:Y:S01]  /*0540*/  @!P6 LDG.E R23, desc[UR8][R22.64] ;  /* 0x000000081617e981 */ /* 0x000ea2000c1e1900 */
[----:B---3--:R-:W-:Y:S01]  /*0550*/  @!P5 FFMA R0, R29, R24, R0 ;  /* 0x000000181d00d223 */ /* 0x008fe20000000000 */
[----:B------:R-:W-:-:S03]  /*0560*/  IADD3 R5, PT, PT, R5, 0x8, RZ ;  /* 0x0000000805057810 */ /* 0x000fc60007ffe0ff */
[----:B-----5:R-:W-:-:S04]  /*0570*/  @!P4 FFMA R0, R21, R6, R0 ;  /* 0x000000061500c223 */ /* 0x020fc80000000000 */
[----:B----4-:R-:W-:-:S04]  /*0580*/  @!P3 FFMA R0, R19, R7, R0 ;  /* 0x000000071300b223 */ /* 0x010fc80000000000 */
[----:B------:R-:W-:-:S04]  /*0590*/  @!P2 FFMA R0, R13, R26, R0 ;  /* 0x0000001a0d00a223 */ /* 0x000fc80000000000 */
[----:B--2---:R-:W-:Y:S01]  /*05a0*/  @!P1 FFMA R0, R11, R25, R0 ;  /* 0x000000190b009223 */ /* 0x004fe20000000000 */
[----:B------:R-:W-:-:S03]  /*05b0*/  ISETP.NE.AND P1, PT, R5, R3, PT ;  /* 0x000000030500720c */ /* 0x000fc60003f25270 */
[----:B------:R-:W-:-:S04]  /*05c0*/  @!P0 FFMA R0, R17, R18, R0 ;  /* 0x0000001211008223 */ /* 0x000fc80000000000 */
[----:B------:R-:W-:-:S06]  /*05d0*/  @!P6 FFMA R0, R23, R20, R0 ;  /* 0x000000141700e223 */ /* 0x000fcc0000000000 */
[----:B------:R-:W-:Y:S05]  /*05e0*/  @P1 BRA `(.L_x_2) ;  /* 0xfffffff800f01947 */ /* 0x000fea000383ffff */
.L_x_1:
[----:B------:R-:W-:Y:S05]  /*05f0*/  BRA.U !UP1, `(.L_x_0) ;  /* 0x0000000509387547 */ /* 0x000fea000b800000 */
[----:B------:R-:W0:Y:S01]  /*0600*/  LDCU UR4, c[0x0][0x39c] ;  /* 0x00007380ff0477ac */ /* 0x000e220008000800 */
[----:B------:R-:W-:Y:S02]  /*0610*/  UISETP.GE.U32.AND UP0, UPT, UR7, 0x4, UPT ;  /* 0x000000040700788c */ /* 0x000fe4000bf06070 */
[----:B0-----:R-:W-:-:S04]  /*0620*/  ULOP3.LUT UR6, UR4, 0x3, URZ, 0xc0, !UPT ;  /* 0x0000000304067892 */ /* 0x001fc8000f8ec0ff */
[----:B------:R-:W-:-:S03]  /*0630*/  UISETP.NE.AND UP1, UPT, UR6, URZ, UPT ;  /* 0x000000ff0600728c */ /* 0x000fc6000bf25270 */
[----:B------:R-:W-:Y:S08]  /*0640*/  BRA.U !UP0, `(.L_x_3) ;  /* 0x00000001088c7547 */ /* 0x000ff0000b800000 */
[----:B------:R-:W-:Y:S01]  /*0650*/  IMAD.IADD R17, R4, 0x1, R3 ;  /* 0x0000000104117824 */ /* 0x000fe200078e0203 */
[----:B------:R-:W0:Y:S03]  /*0660*/  LDC.64 R8, c[0x0][0x388] ;  /* 0x0000e200ff087b82 */ /* 0x000e260000000a00 */
[C---:B------:R-:W-:Y:S01]  /*0670*/  VIADD R5, R17.reuse, 0x3 ;  /* 0x0000000311057836 */ /* 0x040fe20000000000 */
[C---:B------:R-:W-:Y:S02]  /*0680*/  ISETP.GE.AND P0, PT, R17.reuse, UR5, PT ;  /* 0x0000000511007c0c */ /* 0x040fe4000bf06270 */
[C---:B------:R-:W-:Y:S02]  /*0690*/  IADD3 R19, PT, PT, R17.reuse, 0x1, RZ ;  /* 0x0000000111137810 */ /* 0x040fe40007ffe0ff */
[C---:B------:R-:W-:Y:S02]  /*06a0*/  IADD3 R21, PT, PT, R17.reuse, 0x2, RZ ;  /* 0x0000000211157810 */ /* 0x040fe40007ffe0ff */
[----:B------:R-:W-:-:S02]  /*06b0*/  ISETP.LT.OR P0, PT, R17, RZ, P0 ;  /* 0x000000ff1100720c */ /* 0x000fc40000701670 */
[----:B------:R-:W-:Y:S02]  /*06c0*/  ISETP.GE.AND P1, PT, R19, UR5, PT ;  /* 0x0000000513007c0c */ /* 0x000fe4000bf26270 */
[----:B------:R-:W-:Y:S02]  /*06d0*/  ISETP.GE.AND P2, PT, R21, UR5, PT ;  /* 0x0000000515007c0c */ /* 0x000fe4000bf46270 */
[----:B------:R-:W-:Y:S02]  /*06e0*/  ISETP.LT.OR P1, PT, R19, RZ, P1 ;  /* 0x000000ff1300720c */ /* 0x000fe40000f21670 */
[----:B------:R-:W-:Y:S02]  /*06f0*/  ISETP.LT.OR P2, PT, R21, RZ, P2 ;  /* 0x000000ff1500720c */ /* 0x000fe40001741670 */
[----:B------:R-:W-:-:S03]  /*0700*/  ISETP.GE.AND P3, PT, R5, UR5, PT ;  /* 0x0000000505007c0c */ /* 0x000fc6000bf66270 */
[----:B------:R-:W1:Y:S01]  /*0710*/  @!P0 LDC.64 R14, c[0x0][0x380] ;  /* 0x0000e000ff0e8b82 */ /* 0x000e620000000a00 */
[----:B------:R-:W-:Y:S01]  /*0720*/  ISETP.LT.OR P3, PT, R5, RZ, P3 ;  /* 0x000000ff0500720c */ /* 0x000fe20001f61670 */
[----:B0-----:R-:W-:-:S05]  /*0730*/  IMAD.WIDE.U32 R8, R3, 0x4, R8 ;  /* 0x0000000403087825 */ /* 0x001fca00078e0008 */
[----:B------:R-:W2:Y:S01]  /*0740*/  @!P0 LDG.E R16, desc[UR8][R8.64] ;  /* 0x0000000808108981 */ /* 0x000ea2000c1e1900 */
[----:B------:R-:W0:Y:S06]  /*0750*/  @!P1 LDC.64 R12, c[0x0][0x380] ;  /* 0x0000e000ff0c9b82 */ /* 0x000e2c0000000a00 */
[----:B------:R-:W3:Y:S02]  /*0760*/  @!P3 LDG.E R18, desc[UR8][R8.64+0xc] ;  /* 0x00000c080812b981 */ /* 0x000ee4000c1e1900 */
[----:B------:R-:W4:Y:S08]  /*0770*/  @!P2 LDC.64 R10, c[0x0][0x380] ;  /* 0x0000e000ff0aab82 */ /* 0x000f300000000a00 */
[----:B------:R-:W5:Y:S01]  /*0780*/  @!P3 LDC.64 R6, c[0x0][0x380] ;  /* 0x0000e000ff06bb82 */ /* 0x000f620000000a00 */
[----:B-1----:R-:W-:-:S02]  /*0790*/  @!P0 IMAD.WIDE.U32 R14, R17, 0x4, R14 ;  /* 0x00000004110e8825 */ /* 0x002fc400078e000e */
[----:B------:R-:W3:Y:S04]  /*07a0*/  @!P1 LDG.E R17, desc[UR8][R8.64+0x4] ;  /* 0x0000040808119981 */ /* 0x000ee8000c1e1900 */
[----:B------:R-:W2:Y:S01]  /*07b0*/  @!P0 LDG.E R15, desc[UR8][R14.64] ;  /* 0x000000080e0f8981 */ /* 0x000ea2000c1e1900 */
[----:B0-----:R-:W-:-:S06]  /*07c0*/  @!P1 IMAD.WIDE.U32 R12, R19, 0x4, R12 ;  /* 0x00000004130c9825 */ /* 0x001fcc00078e000c */
[----:B------:R-:W3:Y:S01]  /*07d0*/  @!P1 LDG.E R13, desc[UR8][R12.64] ;  /* 0x000000080c0d9981 */ /* 0x000ee2000c1e1900 */
[----:B----4-:R-:W-:-:S06]  /*07e0*/  @!P2 IMAD.WIDE.U32 R10, R21, 0x4, R10 ;  /* 0x00000004150aa825 */ /* 0x010fcc00078e000a */
[----:B------:R-:W4:Y:S01]  /*07f0*/  @!P2 LDG.E R11, desc[UR8][R10.64] ;  /* 0x000000080a0ba981 */ /* 0x000f22000c1e1900 */
[----:B-----5:R-:W-:-:S03]  /*0800*/  @!P3 IMAD.WIDE.U32 R6, R5, 0x4, R6 ;  /* 0x000000040506b825 */ /* 0x020fc600078e0006 */
[----:B------:R-:W4:Y:S04]  /*0810*/  @!P2 LDG.E R5, desc[UR8][R8.64+0x8] ;  /* 0x000008080805a981 */ /* 0x000f28000c1e1900 */
[----:B------:R-:W5:Y:S01]  /*0820*/  @!P3 LDG.E R7, desc[UR8][R6.64] ;  /* 0x000000080607b981 */ /* 0x000f62000c1e1900 */
[----:B------:R-:W-:Y:S01]  /*0830*/  IADD3 R3, PT, PT, R3, 0x4, RZ ;  /* 0x0000000403037810 */ /* 0x000fe20007ffe0ff */
[----:B--2---:R-:W-:-:S04]  /*0840*/  @!P0 FFMA R0, R15, R16, R0 ;  /* 0x000000100f008223 */ /* 0x004fc80000000000 */
[----:B---3--:R-:W-:-:S04]  /*0850*/  @!P1 FFMA R0, R13, R17, R0 ;  /* 0x000000110d009223 */ /* 0x008fc80000000000 */
[----:B----4-:R-:W-:-:S04]  /*0860*/  @!P2 FFMA R0, R11, R5, R0 ;  /* 0x000000050b00a223 */ /* 0x010fc80000000000 */
[----:B-----5:R-:W-:-:S07]  /*0870*/  @!P3 FFMA R0, R7, R18, R0 ;  /* 0x000000120700b223 */ /* 0x020fce0000000000 */
.L_x_3:
[----:B------:R-:W-:Y:S05]  /*0880*/  BRA.U !UP1, `(.L_x_0) ;  /* 0x0000000109947547 */ /* 0x000fea000b800000 */
[----:B------:R-:W-:Y:S02]  /*0890*/  UISETP.NE.AND UP0, UPT, UR6, 0x1, UPT ;  /* 0x000000010600788c */ /* 0x000fe4000bf05270 */
[----:B------:R-:W-:-:S04]  /*08a0*/  ULOP3.LUT UR4, UR4, 0x1, URZ, 0xc0, !UPT ;  /* 0x0000000104047892 */ /* 0x000fc8000f8ec0ff */
[----:B------:R-:W-:-:S03]  /*08b0*/  UISETP.NE.U32.AND UP1, UPT, UR4, 0x1, UPT ;  /* 0x000000010400788c */ /* 0x000fc6000bf25070 */
[----:B------:R-:W-:Y:S08]  /*08c0*/  BRA.U !UP0, `(.L_x_4) ;  /* 0x00000001084c7547 */ /* 0x000ff0000b800000 */
[----:B------:R-:W-:Y:S01]  /*08d0*/  IADD3 R5, PT, PT, R4, R3, RZ ;  /* 0x0000000304057210 */ /* 0x000fe20007ffe0ff */
[----:B------:R-:W0:Y:S03]  /*08e0*/  LDC.64 R6, c[0x0][0x388] ;  /* 0x0000e200ff067b82 */ /* 0x000e260000000a00 */
[C---:B------:R-:W-:Y:S01]  /*08f0*/  ISETP.GE.AND P0, PT, R5.reuse, UR5, PT ;  /* 0x0000000505007c0c */ /* 0x040fe2000bf06270 */
[----:B------:R-:W-:-:S03]  /*0900*/  VIADD R15, R5, 0x1 ;  /* 0x00000001050f7836 */ /* 0x000fc60000000000 */
[----:B------:R-:W-:Y:S02]  /*0910*/  ISETP.LT.OR P0, PT, R5, RZ, P0 ;  /* 0x000000ff0500720c */ /* 0x000fe40000701670 */
[----:B------:R-:W-:-:S04]  /*0920*/  ISETP.GE.AND P1, PT, R15, UR5, PT ;  /* 0x000000050f007c0c */ /* 0x000fc8000bf26270 */
[----:B------:R-:W-:-:S07]  /*0930*/  ISETP.LT.OR P1, PT, R15, RZ, P1 ;  /* 0x000000ff0f00720c */ /* 0x000fce0000f21670 */
[----:B------:R-:W1:Y:S01]  /*0940*/  @!P0 LDC.64 R8, c[0x0][0x380] ;  /* 0x0000e000ff088b82 */ /* 0x000e620000000a00 */
[----:B0-----:R-:W-:-:S07]  /*0950*/  IMAD.WIDE.U32 R10, R3, 0x4, R6 ;  /* 0x00000004030a7825 */ /* 0x001fce00078e0006 */
[----:B------:R-:W0:Y:S01]  /*0960*/  @!P1 LDC.64 R12, c[0x0][0x380] ;  /* 0x0000e000ff0c9b82 */ /* 0x000e220000000a00 */
[----:B-1----:R-:W-:Y:S02]  /*0970*/  @!P0 IMAD.WIDE.U32 R6, R5, 0x4, R8 ;  /* 0x0000000405068825 */ /* 0x002fe400078e0008 */
[----:B------:R-:W2:Y:S04]  /*0980*/  @!P0 LDG.E R5, desc[UR8][R10.64] ;  /* 0x000000080a058981 */ /* 0x000ea8000c1e1900 */
[----:B------:R-:W2:Y:S01]  /*0990*/  @!P0 LDG.E R7, desc[UR8][R6.64] ;  /* 0x0000000806078981 */ /* 0x000ea2000c1e1900 */
[----:B0-----:R-:W-:-:S03]  /*09a0*/  @!P1 IMAD.WIDE.U32 R8, R15, 0x4, R12 ;  /* 0x000000040f089825 */ /* 0x001fc600078e000c */
[----:B------:R-:W3:Y:S04]  /*09b0*/  @!P1 LDG.E R12, desc[UR8][R10.64+0x4] ;  /* 0x000004080a0c9981 */ /* 0x000ee8000c1e1900 */
[----:B------:R-:W3:Y:S01]  /*09c0*/  @!P1 LDG.E R9, desc[UR8][R8.64] ;  /* 0x0000000808099981 */ /* 0x000ee2000c1e1900 */
[----:B------:R-:W-:Y:S01]  /*09d0*/  IADD3 R3, PT, PT, R3, 0x2, RZ ;  /* 0x0000000203037810 */ /* 0x000fe20007ffe0ff */
[----:B--2---:R-:W-:-:S04]  /*09e0*/  @!P0 FFMA R0, R7, R5, R0 ;  /* 0x0000000507008223 */ /* 0x004fc80000000000 */
[----:B---3--:R-:W-:-:S07]  /*09f0*/  @!P1 FFMA R0, R9, R12, R0 ;  /* 0x0000000c09009223 */ /* 0x008fce0000000000 */
.L_x_4:
[----:B------:R-:W-:Y:S05]  /*0a00*/  BRA.U UP1, `(.L_x_0) ;  /* 0x0000000101347547 */ /* 0x000fea000b800000 */
[----:B------:R-:W-:Y:S01]  /*0a10*/  IADD3 R9, PT, PT, R4, R3, RZ ;  /* 0x0000000304097210 */ /* 0x000fe20007ffe0ff */
[----:B------:R-:W-:Y:S03]  /*0a20*/  BSSY.RECONVERGENT B0, `(.L_x_0) ;  /* 0x000000b000007945 */ /* 0x000fe60003800200 */
[----:B------:R-:W-:-:S04]  /*0a30*/  ISETP.GE.AND P0, PT, R9, UR5, PT ;  /* 0x0000000509007c0c */ /* 0x000fc8000bf06270 */
[----:B------:R-:W-:-:S13]  /*0a40*/  ISETP.LT.OR P0, PT, R9, RZ, P0 ;  /* 0x000000ff0900720c */ /* 0x000fda0000701670 */
[----:B------:R-:W-:Y:S05]  /*0a50*/  @P0 BRA `(.L_x_5) ;  /* 0x00000000001c0947 */ /* 0x000fea0003800000 */
[----:B------:R-:W0:Y:S08]  /*0a60*/  LDC.64 R4, c[0x0][0x380] ;  /* 0x0000e000ff047b82 */ /* 0x000e300000000a00 */
[----:B------:R-:W1:Y:S01]  /*0a70*/  LDC.64 R6, c[0x0][0x388] ;  /* 0x0000e200ff067b82 */ /* 0x000e620000000a00 */
[----:B0-----:R-:W-:-:S06]  /*0a80*/  IMAD.WIDE.U32 R4, R9, 0x4, R4 ;  /* 0x0000000409047825 */ /* 0x001fcc00078e0004 */
[----:B------:R-:W2:Y:S01]  /*0a90*/  LDG.E R5, desc[UR8][R4.64] ;  /* 0x0000000804057981 */ /* 0x000ea2000c1e1900 */
[----:B-1----:R-:W-:-:S06]  /*0aa0*/  IMAD.WIDE.U32 R6, R3, 0x4, R6 ;  /* 0x0000000403067825 */ /* 0x002fcc00078e0006 */
[----:B------:R-:W2:Y:S02]  /*0ab0*/  LDG.E R6, desc[UR8][R6.64] ;  /* 0x0000000806067981 */ /* 0x000ea4000c1e1900 */
[----:B--2---:R-:W-:-:S07]  /*0ac0*/  FFMA R0, R5, R6, R0 ;  /* 0x0000000605007223 */ /* 0x004fce0000000000 */
.L_x_5:
[----:B------:R-:W-:Y:S05]  /*0ad0*/  BSYNC.RECONVERGENT B0 ;  /* 0x0000000000007941 */ /* 0x000fea0003800200 */
.L_x_0:
[----:B------:R-:W0:Y:S02]  /*0ae0*/  LDC.64 R4, c[0x0][0x390] ;  /* 0x0000e400ff047b82 */ /* 0x000e240000000a00 */
[----:B0-----:R-:W-:-:S05]  /*0af0*/  IMAD.WIDE R2, R2, 0x4, R4 ;  /* 0x0000000402027825 */ /* 0x001fca00078e0204 */
[----:B------:R-:W-:Y:S01]  /*0b00*/  STG.E desc[UR8][R2.64], R0 ;  /* 0x0000000002007986 */ /* 0x000fe2000c101908 */
[----:B------:R-:W-:Y:S05]  /*0b10*/  EXIT ;  /* 0x000000000000794d */ /* 0x000fea0003800000 */
.L_x_6:
[----:B------:R-:W-:-:S00]  /*0b20*/  BRA `(.L_x_6) ;  /* 0xfffffffc00fc7947 */ /* 0x000fc0000383ffff */
[----:B------:R-:W-:-:S00]  /*0b30*/  NOP ;  /* 0x0000000000007918 */ /* 0x000fc00000000000 */
        /* <DEDUP_REMOVED lines=12> */
.L_x_7:


//--------------------- .nv.shared.reserved.0     --------------------------
	.section	.nv.shared.reserved.0,"aw",@nobits
	.weak		__nv_reservedSMEM_offset_0_alias
	.size		__nv_reservedSMEM_offset_0_alias, 0, 64
	.other		__nv_reservedSMEM_offset_0_alias,@"STO_CUDA_RESERVED_SHARED STV_DEFAULT"
__nv_reservedSMEM_offset_0_alias:
	.zero		0
	.zero		64


//--------------------- .nv.constant0._Z10conv1D_GPUPKfS0_Pfii --------------------------
	.section	.nv.constant0._Z10conv1D_GPUPKfS0_Pfii,"a",@progbits
	.sectionflags	@""
	.align	4
.nv.constant0._Z10conv1D_GPUPKfS0_Pfii:
	.zero		928


//--------------------- SYMBOLS --------------------------

	.type		.nv.reservedSmem.offset0,@object
	.size		.nv.reservedSmem.offset0,0x4
